//
// Generated by NVIDIA NVVM Compiler
//
// Compiler Build ID: CL-36424714
// Cuda compilation tools, release 13.0, V13.0.88
// Based on NVVM 20.0.0
//

.version 9.0
.target sm_100
.address_size 64

	// .globl	_Z9mm_kernelPfS_S_i

.visible .entry _Z9mm_kernelPfS_S_i(
	.param .u64 .ptr .align 1 _Z9mm_kernelPfS_S_i_param_0,
	.param .u64 .ptr .align 1 _Z9mm_kernelPfS_S_i_param_1,
	.param .u64 .ptr .align 1 _Z9mm_kernelPfS_S_i_param_2,
	.param .u32 _Z9mm_kernelPfS_S_i_param_3
)
{
	.reg .pred 	%p<10>;
	.reg .b32 	%r<40>;
	.reg .b32 	%f<67>;
	.reg .b64 	%rd<67>;

	ld.param.u64 	%rd14, [_Z9mm_kernelPfS_S_i_param_0];
	ld.param.u64 	%rd15, [_Z9mm_kernelPfS_S_i_param_1];
	ld.param.u32 	%r18, [_Z9mm_kernelPfS_S_i_param_3];
	cvta.to.global.u64 	%rd1, %rd15;
	cvta.to.global.u64 	%rd2, %rd14;
	mov.u32 	%r19, %ctaid.y;
	mov.u32 	%r20, %ntid.y;
	mov.u32 	%r21, %tid.y;
	mad.lo.s32 	%r1, %r19, %r20, %r21;
	mov.u32 	%r22, %ctaid.x;
	mov.u32 	%r23, %ntid.x;
	mov.u32 	%r24, %tid.x;
	mad.lo.s32 	%r2, %r22, %r23, %r24;
	max.s32 	%r25, %r1, %r2;
	setp.ge.s32 	%p1, %r25, %r18;
	@%p1 bra 	$L__BB0_13;
	mul.lo.s32 	%r3, %r18, %r1;
	and.b32  	%r4, %r18, 7;
	setp.lt.u32 	%p2, %r18, 8;
	mov.f32 	%f66, 0f00000000;
	mov.b32 	%r38, 0;
	@%p2 bra 	$L__BB0_4;
	and.b32  	%r38, %r18, 2147483640;
	neg.s32 	%r36, %r38;
	mul.wide.s32 	%rd16, %r18, 4;
	add.s64 	%rd3, %rd1, %rd16;
	shl.b32 	%r7, %r18, 3;
	mul.wide.s32 	%rd17, %r18, 8;
	add.s64 	%rd4, %rd1, %rd17;
	mul.wide.s32 	%rd18, %r18, 12;
	add.s64 	%rd5, %rd1, %rd18;
	mul.wide.s32 	%rd19, %r18, 16;
	add.s64 	%rd6, %rd1, %rd19;
	mul.wide.s32 	%rd20, %r18, 20;
	add.s64 	%rd7, %rd1, %rd20;
	mul.wide.s32 	%rd21, %r18, 24;
	add.s64 	%rd8, %rd1, %rd21;
	mul.wide.s32 	%rd22, %r18, 28;
	add.s64 	%rd9, %rd1, %rd22;
	mul.wide.u32 	%rd23, %r3, 4;
	add.s64 	%rd24, %rd23, %rd2;
	add.s64 	%rd66, %rd24, 16;
	mov.f32 	%f66, 0f00000000;
	mov.u32 	%r35, %r2;
$L__BB0_3:
	.pragma "nounroll";
	mul.wide.s32 	%rd25, %r35, 4;
	add.s64 	%rd26, %rd3, %rd25;
	add.s64 	%rd27, %rd4, %rd25;
	add.s64 	%rd28, %rd5, %rd25;
	add.s64 	%rd29, %rd6, %rd25;
	add.s64 	%rd30, %rd7, %rd25;
	add.s64 	%rd31, %rd8, %rd25;
	add.s64 	%rd32, %rd9, %rd25;
	add.s64 	%rd33, %rd1, %rd25;
	ld.global.f32 	%f16, [%rd66+-16];
	ld.global.f32 	%f17, [%rd33];
	fma.rn.f32 	%f18, %f16, %f17, %f66;
	ld.global.f32 	%f19, [%rd66+-12];
	ld.global.f32 	%f20, [%rd26];
	fma.rn.f32 	%f21, %f19, %f20, %f18;
	ld.global.f32 	%f22, [%rd66+-8];
	ld.global.f32 	%f23, [%rd27];
	fma.rn.f32 	%f24, %f22, %f23, %f21;
	ld.global.f32 	%f25, [%rd66+-4];
	ld.global.f32 	%f26, [%rd28];
	fma.rn.f32 	%f27, %f25, %f26, %f24;
	ld.global.f32 	%f28, [%rd66];
	ld.global.f32 	%f29, [%rd29];
	fma.rn.f32 	%f30, %f28, %f29, %f27;
	ld.global.f32 	%f31, [%rd66+4];
	ld.global.f32 	%f32, [%rd30];
	fma.rn.f32 	%f33, %f31, %f32, %f30;
	ld.global.f32 	%f34, [%rd66+8];
	ld.global.f32 	%f35, [%rd31];
	fma.rn.f32 	%f36, %f34, %f35, %f33;
	ld.global.f32 	%f37, [%rd66+12];
	ld.global.f32 	%f38, [%rd32];
	fma.rn.f32 	%f66, %f37, %f38, %f36;
	add.s32 	%r36, %r36, 8;
	add.s32 	%r35, %r35, %r7;
	add.s64 	%rd66, %rd66, 32;
	setp.ne.s32 	%p3, %r36, 0;
	@%p3 bra 	$L__BB0_3;
$L__BB0_4:
	setp.eq.s32 	%p4, %r4, 0;
	@%p4 bra 	$L__BB0_12;
	and.b32  	%r13, %r18, 3;
	setp.lt.u32 	%p5, %r4, 4;
	@%p5 bra 	$L__BB0_7;
	add.s32 	%r27, %r38, %r3;
	mul.wide.u32 	%rd34, %r27, 4;
	add.s64 	%rd35, %rd2, %rd34;
	ld.global.f32 	%f40, [%rd35];
	mad.lo.s32 	%r28, %r38, %r18, %r2;
	mul.wide.s32 	%rd36, %r28, 4;
	add.s64 	%rd37, %rd1, %rd36;
	ld.global.f32 	%f41, [%rd37];
	fma.rn.f32 	%f42, %f40, %f41, %f66;
	cvt.u64.u32 	%rd38, %r3;
	cvt.u64.u32 	%rd39, %r38;
	add.s64 	%rd40, %rd39, %rd38;
	shl.b64 	%rd41, %rd40, 2;
	add.s64 	%rd42, %rd2, %rd41;
	ld.global.f32 	%f43, [%rd42+4];
	mul.wide.s32 	%rd43, %r18, 4;
	add.s64 	%rd44, %rd37, %rd43;
	ld.global.f32 	%f44, [%rd44];
	fma.rn.f32 	%f45, %f43, %f44, %f42;
	ld.global.f32 	%f46, [%rd42+8];
	add.s64 	%rd45, %rd44, %rd43;
	ld.global.f32 	%f47, [%rd45];
	fma.rn.f32 	%f48, %f46, %f47, %f45;
	ld.global.f32 	%f49, [%rd42+12];
	add.s64 	%rd46, %rd45, %rd43;
	ld.global.f32 	%f50, [%rd46];
	fma.rn.f32 	%f66, %f49, %f50, %f48;
	add.s32 	%r38, %r38, 4;
$L__BB0_7:
	setp.eq.s32 	%p6, %r13, 0;
	@%p6 bra 	$L__BB0_12;
	setp.eq.s32 	%p7, %r13, 1;
	@%p7 bra 	$L__BB0_10;
	add.s32 	%r29, %r38, %r3;
	mul.wide.u32 	%rd47, %r29, 4;
	add.s64 	%rd48, %rd2, %rd47;
	ld.global.f32 	%f52, [%rd48];
	mad.lo.s32 	%r30, %r38, %r18, %r2;
	mul.wide.s32 	%rd49, %r30, 4;
	add.s64 	%rd50, %rd1, %rd49;
	ld.global.f32 	%f53, [%rd50];
	fma.rn.f32 	%f54, %f52, %f53, %f66;
	cvt.u64.u32 	%rd51, %r3;
	cvt.u64.u32 	%rd52, %r38;
	add.s64 	%rd53, %rd52, %rd51;
	shl.b64 	%rd54, %rd53, 2;
	add.s64 	%rd55, %rd2, %rd54;
	ld.global.f32 	%f55, [%rd55+4];
	mul.wide.s32 	%rd56, %r18, 4;
	add.s64 	%rd57, %rd50, %rd56;
	ld.global.f32 	%f56, [%rd57];
	fma.rn.f32 	%f66, %f55, %f56, %f54;
	add.s32 	%r38, %r38, 2;
$L__BB0_10:
	and.b32  	%r31, %r18, 1;
	setp.eq.b32 	%p8, %r31, 1;
	not.pred 	%p9, %p8;
	@%p9 bra 	$L__BB0_12;
	add.s32 	%r32, %r38, %r3;
	mul.wide.u32 	%rd58, %r32, 4;
	add.s64 	%rd59, %rd2, %rd58;
	ld.global.f32 	%f57, [%rd59];
	mad.lo.s32 	%r33, %r38, %r18, %r2;
	mul.wide.s32 	%rd60, %r33, 4;
	add.s64 	%rd61, %rd1, %rd60;
	ld.global.f32 	%f58, [%rd61];
	fma.rn.f32 	%f66, %f57, %f58, %f66;
$L__BB0_12:
	ld.param.u64 	%rd65, [_Z9mm_kernelPfS_S_i_param_2];
	add.s32 	%r34, %r3, %r2;
	cvta.to.global.u64 	%rd62, %rd65;
	mul.wide.s32 	%rd63, %r34, 4;
	add.s64 	%rd64, %rd62, %rd63;
	st.global.f32 	[%rd64], %f66;
$L__BB0_13:
	ret;

}
	// .globl	_Z18mm_kernel_coalecedPfS_S_i
.visible .entry _Z18mm_kernel_coalecedPfS_S_i(
	.param .u64 .ptr .align 1 _Z18mm_kernel_coalecedPfS_S_i_param_0,
	.param .u64 .ptr .align 1 _Z18mm_kernel_coalecedPfS_S_i_param_1,
	.param .u64 .ptr .align 1 _Z18mm_kernel_coalecedPfS_S_i_param_2,
	.param .u32 _Z18mm_kernel_coalecedPfS_S_i_param_3
)
{
	.reg .pred 	%p<10>;
	.reg .b32 	%r<87>;
	.reg .b32 	%f<67>;
	.reg .b64 	%rd<48>;

	ld.param.u64 	%rd5, [_Z18mm_kernel_coalecedPfS_S_i_param_0];
	ld.param.u64 	%rd6, [_Z18mm_kernel_coalecedPfS_S_i_param_1];
	ld.param.u64 	%rd4, [_Z18mm_kernel_coalecedPfS_S_i_param_2];
	ld.param.u32 	%r44, [_Z18mm_kernel_coalecedPfS_S_i_param_3];
	cvta.to.global.u64 	%rd1, %rd6;
	cvta.to.global.u64 	%rd2, %rd5;
	mov.u32 	%r45, %ctaid.x;
	shl.b32 	%r46, %r45, 4;
	mov.u32 	%r47, %tid.x;
	shr.u32 	%r48, %r47, 4;
	add.s32 	%r1, %r46, %r48;
	mov.u32 	%r49, %ctaid.y;
	shl.b32 	%r2, %r49, 4;
	and.b32  	%r3, %r47, 15;
	or.b32  	%r50, %r2, %r3;
	max.s32 	%r51, %r1, %r50;
	setp.ge.s32 	%p1, %r51, %r44;
	@%p1 bra 	$L__BB1_13;
	mul.lo.s32 	%r5, %r44, %r1;
	and.b32  	%r6, %r44, 7;
	setp.lt.u32 	%p2, %r44, 8;
	mov.f32 	%f66, 0f00000000;
	mov.b32 	%r85, 0;
	@%p2 bra 	$L__BB1_4;
	and.b32  	%r85, %r44, 2147483640;
	neg.s32 	%r83, %r85;
	add.s32 	%r53, %r44, %r2;
	add.s32 	%r82, %r53, %r3;
	shl.b32 	%r10, %r44, 3;
	shl.b32 	%r54, %r44, 1;
	add.s32 	%r55, %r2, %r54;
	add.s32 	%r81, %r55, %r3;
	mad.lo.s32 	%r56, %r44, 3, %r2;
	add.s32 	%r80, %r56, %r3;
	shl.b32 	%r57, %r44, 2;
	add.s32 	%r58, %r2, %r57;
	add.s32 	%r79, %r58, %r3;
	mad.lo.s32 	%r59, %r44, 5, %r2;
	add.s32 	%r78, %r59, %r3;
	mad.lo.s32 	%r60, %r44, 6, %r2;
	add.s32 	%r77, %r60, %r3;
	mad.lo.s32 	%r61, %r44, 7, %r2;
	add.s32 	%r76, %r61, %r3;
	add.s64 	%rd3, %rd2, 16;
	mov.f32 	%f66, 0f00000000;
	mov.u32 	%r74, %r5;
	mov.u32 	%r75, %r50;
$L__BB1_3:
	.pragma "nounroll";
	mul.wide.s32 	%rd7, %r74, 4;
	add.s64 	%rd8, %rd3, %rd7;
	ld.global.f32 	%f16, [%rd8+-16];
	mul.wide.u32 	%rd9, %r75, 4;
	add.s64 	%rd10, %rd1, %rd9;
	ld.global.f32 	%f17, [%rd10];
	fma.rn.f32 	%f18, %f16, %f17, %f66;
	ld.global.f32 	%f19, [%rd8+-12];
	mul.wide.u32 	%rd11, %r82, 4;
	add.s64 	%rd12, %rd1, %rd11;
	ld.global.f32 	%f20, [%rd12];
	fma.rn.f32 	%f21, %f19, %f20, %f18;
	ld.global.f32 	%f22, [%rd8+-8];
	mul.wide.u32 	%rd13, %r81, 4;
	add.s64 	%rd14, %rd1, %rd13;
	ld.global.f32 	%f23, [%rd14];
	fma.rn.f32 	%f24, %f22, %f23, %f21;
	ld.global.f32 	%f25, [%rd8+-4];
	mul.wide.u32 	%rd15, %r80, 4;
	add.s64 	%rd16, %rd1, %rd15;
	ld.global.f32 	%f26, [%rd16];
	fma.rn.f32 	%f27, %f25, %f26, %f24;
	ld.global.f32 	%f28, [%rd8];
	mul.wide.u32 	%rd17, %r79, 4;
	add.s64 	%rd18, %rd1, %rd17;
	ld.global.f32 	%f29, [%rd18];
	fma.rn.f32 	%f30, %f28, %f29, %f27;
	ld.global.f32 	%f31, [%rd8+4];
	mul.wide.u32 	%rd19, %r78, 4;
	add.s64 	%rd20, %rd1, %rd19;
	ld.global.f32 	%f32, [%rd20];
	fma.rn.f32 	%f33, %f31, %f32, %f30;
	ld.global.f32 	%f34, [%rd8+8];
	mul.wide.u32 	%rd21, %r77, 4;
	add.s64 	%rd22, %rd1, %rd21;
	ld.global.f32 	%f35, [%rd22];
	fma.rn.f32 	%f36, %f34, %f35, %f33;
	ld.global.f32 	%f37, [%rd8+12];
	mul.wide.u32 	%rd23, %r76, 4;
	add.s64 	%rd24, %rd1, %rd23;
	ld.global.f32 	%f38, [%rd24];
	fma.rn.f32 	%f66, %f37, %f38, %f36;
	add.s32 	%r83, %r83, 8;
	add.s32 	%r82, %r82, %r10;
	add.s32 	%r81, %r81, %r10;
	add.s32 	%r80, %r80, %r10;
	add.s32 	%r79, %r79, %r10;
	add.s32 	%r78, %r78, %r10;
	add.s32 	%r77, %r77, %r10;
	add.s32 	%r76, %r76, %r10;
	add.s32 	%r75, %r75, %r10;
	add.s32 	%r74, %r74, 8;
	setp.ne.s32 	%p3, %r83, 0;
	@%p3 bra 	$L__BB1_3;
$L__BB1_4:
	setp.eq.s32 	%p4, %r6, 0;
	@%p4 bra 	$L__BB1_12;
	and.b32  	%r38, %r44, 3;
	setp.lt.u32 	%p5, %r6, 4;
	@%p5 bra 	$L__BB1_7;
	add.s32 	%r62, %r85, %r5;
	mul.wide.s32 	%rd25, %r62, 4;
	add.s64 	%rd26, %rd2, %rd25;
	ld.global.f32 	%f40, [%rd26];
	mad.lo.s32 	%r63, %r85, %r44, %r50;
	mul.wide.u32 	%rd27, %r63, 4;
	add.s64 	%rd28, %rd1, %rd27;
	ld.global.f32 	%f41, [%rd28];
	fma.rn.f32 	%f42, %f40, %f41, %f66;
	ld.global.f32 	%f43, [%rd26+4];
	add.s32 	%r64, %r63, %r44;
	mul.wide.u32 	%rd29, %r64, 4;
	add.s64 	%rd30, %rd1, %rd29;
	ld.global.f32 	%f44, [%rd30];
	fma.rn.f32 	%f45, %f43, %f44, %f42;
	ld.global.f32 	%f46, [%rd26+8];
	add.s32 	%r65, %r64, %r44;
	mul.wide.u32 	%rd31, %r65, 4;
	add.s64 	%rd32, %rd1, %rd31;
	ld.global.f32 	%f47, [%rd32];
	fma.rn.f32 	%f48, %f46, %f47, %f45;
	ld.global.f32 	%f49, [%rd26+12];
	add.s32 	%r66, %r65, %r44;
	mul.wide.u32 	%rd33, %r66, 4;
	add.s64 	%rd34, %rd1, %rd33;
	ld.global.f32 	%f50, [%rd34];
	fma.rn.f32 	%f66, %f49, %f50, %f48;
	add.s32 	%r85, %r85, 4;
$L__BB1_7:
	setp.eq.s32 	%p6, %r38, 0;
	@%p6 bra 	$L__BB1_12;
	setp.eq.s32 	%p7, %r38, 1;
	@%p7 bra 	$L__BB1_10;
	add.s32 	%r67, %r85, %r5;
	mul.wide.s32 	%rd35, %r67, 4;
	add.s64 	%rd36, %rd2, %rd35;
	ld.global.f32 	%f52, [%rd36];
	mad.lo.s32 	%r68, %r85, %r44, %r50;
	mul.wide.u32 	%rd37, %r68, 4;
	add.s64 	%rd38, %rd1, %rd37;
	ld.global.f32 	%f53, [%rd38];
	fma.rn.f32 	%f54, %f52, %f53, %f66;
	ld.global.f32 	%f55, [%rd36+4];
	add.s32 	%r69, %r68, %r44;
	mul.wide.u32 	%rd39, %r69, 4;
	add.s64 	%rd40, %rd1, %rd39;
	ld.global.f32 	%f56, [%rd40];
	fma.rn.f32 	%f66, %f55, %f56, %f54;
	add.s32 	%r85, %r85, 2;
$L__BB1_10:
	and.b32  	%r70, %r44, 1;
	setp.eq.b32 	%p8, %r70, 1;
	not.pred 	%p9, %p8;
	@%p9 bra 	$L__BB1_12;
	add.s32 	%r71, %r85, %r5;
	mul.wide.s32 	%rd41, %r71, 4;
	add.s64 	%rd42, %rd2, %rd41;
	ld.global.f32 	%f57, [%rd42];
	mad.lo.s32 	%r72, %r85, %r44, %r50;
	mul.wide.u32 	%rd43, %r72, 4;
	add.s64 	%rd44, %rd1, %rd43;
	ld.global.f32 	%f58, [%rd44];
	fma.rn.f32 	%f66, %f57, %f58, %f66;
$L__BB1_12:
	add.s32 	%r73, %r5, %r50;
	cvta.to.global.u64 	%rd45, %rd4;
	mul.wide.s32 	%rd46, %r73, 4;
	add.s64 	%rd47, %rd45, %rd46;
	st.global.f32 	[%rd47], %f66;
$L__BB1_13:
	ret;

}


// ===== COMPILED SASS (sm_100) =====

	.target	sm_100

	.elftype	@"ET_EXEC"


//--------------------- .note.nv.tkinfo           --------------------------
	.section	.note.nv.tkinfo,"",@"SHT_NOTE"
	.sectionflags	@"SHF_NOTE_NV_TKINFO"
	.tkinfo
        /*0018*/ 	.word	0x00000002
        /*0030*/ 	.string	""
        /*0030*/ 	.string	"ptxas"
        /*0030*/ 	.string	"Cuda compilation tools, release 13.0, V13.0.88"
        /*0030*/ 	.string	"Build cuda_13.0.r13.0/compiler.36424714_0"
        /*0030*/ 	.string	"-arch sm_100 -m 64 "



//--------------------- .note.nv.cuinfo           --------------------------
	.section	.note.nv.cuinfo,"",@"SHT_NOTE"
	.sectionflags	@"SHF_NOTE_NV_CUINFO"
        /*0018*/ 	.short	0x0002
        /*001a*/ 	.short	0x0064
        /*001c*/ 	.short	0x0082
	.zero		2


//--------------------- .nv.info                  --------------------------
	.section	.nv.info,"",@"SHT_CUDA_INFO"
	.align	4


	//----- nvinfo : EIATTR_REGCOUNT
	.align		4
        /*0000*/ 	.byte	0x04, 0x2f
        /*0002*/ 	.short	(.L_1 - .L_0)
	.align		4
.L_0:
        /*0004*/ 	.word	index@(_Z9mm_kernelPfS_S_i)
        /*0008*/ 	.word	0x0000001e


	//----- nvinfo : EIATTR_FRAME_SIZE
	.align		4
.L_1:
        /*000c*/ 	.byte	0x04, 0x11
        /*000e*/ 	.short	(.L_3 - .L_2)
	.align		4
.L_2:
        /*0010*/ 	.word	index@(_Z9mm_kernelPfS_S_i)
        /*0014*/ 	.word	0x00000000


	//----- nvinfo : EIATTR_REGCOUNT
	.align		4
.L_3:
        /*0018*/ 	.byte	0x04, 0x2f
        /*001a*/ 	.short	(.L_5 - .L_4)
	.align		4
.L_4:
        /*001c*/ 	.word	index@(_Z18mm_kernel_coalecedPfS_S_i)
        /*0020*/ 	.word	0x00000020


	//----- nvinfo : EIATTR_FRAME_SIZE
	.align		4
.L_5:
        /*0024*/ 	.byte	0x04, 0x11
        /*0026*/ 	.short	(.L_7 - .L_6)
	.align		4
.L_6:
        /*0028*/ 	.word	index@(_Z18mm_kernel_coalecedPfS_S_i)
        /*002c*/ 	.word	0x00000000


	//----- nvinfo : EIATTR_MIN_STACK_SIZE
	.align		4
.L_7:
        /*0030*/ 	.byte	0x04, 0x12
        /*0032*/ 	.short	(.L_9 - .L_8)
	.align		4
.L_8:
        /*0034*/ 	.word	index@(_Z18mm_kernel_coalecedPfS_S_i)
        /*0038*/ 	.word	0x00000000


	//----- nvinfo : EIATTR_MIN_STACK_SIZE
	.align		4
.L_9:
        /*003c*/ 	.byte	0x04, 0x12
        /*003e*/ 	.short	(.L_11 - .L_10)
	.align		4
.L_10:
        /*0040*/ 	.word	index@(_Z9mm_kernelPfS_S_i)
        /*0044*/ 	.word	0x00000000
.L_11:


//--------------------- .nv.compat                --------------------------
	.section	.nv.compat,"",@"SHT_CUDA_COMPAT_INFO"
	.align	4
        /*0000*/ 	.byte	0x02, 0x09, 0x00, 0x00, 0x02, 0x02, 0x01, 0x00, 0x02, 0x05, 0x05, 0x00, 0x03, 0x07, 0x01, 0x01
        /*0010*/ 	.byte	0x02, 0x03, 0x00, 0x00, 0x02, 0x06, 0x01, 0x00, 0x04, 0x0b, 0x08, 0x00, 0x09, 0x00, 0x00, 0x00
        /*0020*/ 	.byte	0x00, 0x00, 0x00, 0x00


//--------------------- .nv.info._Z18mm_kernel_coalecedPfS_S_i --------------------------
	.section	.nv.info._Z18mm_kernel_coalecedPfS_S_i,"",@"SHT_CUDA_INFO"
	.sectionflags	@""
	.align	4


	//----- nvinfo : EIATTR_CUDA_API_VERSION
	.align		4
        /*0000*/ 	.byte	0x04, 0x37
        /*0002*/ 	.short	(.L_13 - .L_12)
.L_12:
        /*0004*/ 	.word	0x00000082


	//----- nvinfo : EIATTR_KPARAM_INFO
	.align		4
.L_13:
        /*0008*/ 	.byte	0x04, 0x17
        /*000a*/ 	.short	(.L_15 - .L_14)
.L_14:
        /*000c*/ 	.word	0x00000000
        /*0010*/ 	.short	0x0003
        /*0012*/ 	.short	0x0018
        /*0014*/ 	.byte	0x00, 0xf0, 0x11, 0x00


	//----- nvinfo : EIATTR_KPARAM_INFO
	.align		4
.L_15:
        /*0018*/ 	.byte	0x04, 0x17
        /*001a*/ 	.short	(.L_17 - .L_16)
.L_16:
        /*001c*/ 	.word	0x00000000
        /*0020*/ 	.short	0x0002
        /*0022*/ 	.short	0x0010
        /*0024*/ 	.byte	0x00, 0xf5, 0x21, 0x00


	//----- nvinfo : EIATTR_KPARAM_INFO
	.align		4
.L_17:
        /*0028*/ 	.byte	0x04, 0x17
        /*002a*/ 	.short	(.L_19 - .L_18)
.L_18:
        /*002c*/ 	.word	0x00000000
        /*0030*/ 	.short	0x0001
        /*0032*/ 	.short	0x0008
        /*0034*/ 	.byte	0x00, 0xf5, 0x21, 0x00


	//----- nvinfo : EIATTR_KPARAM_INFO
	.align		4
.L_19:
        /*0038*/ 	.byte	0x04, 0x17
        /*003a*/ 	.short	(.L_21 - .L_20)
.L_20:
        /*003c*/ 	.word	0x00000000
        /*0040*/ 	.short	0x0000
        /*0042*/ 	.short	0x0000
        /*0044*/ 	.byte	0x00, 0xf5, 0x21, 0x00


	//----- nvinfo : EIATTR_SPARSE_MMA_MASK
	.align		4
.L_21:
        /*0048*/ 	.byte	0x03, 0x50
        /*004a*/ 	.short	0x0000


	//----- nvinfo : EIATTR_MAXREG_COUNT
	.align		4
        /*004c*/ 	.byte	0x03, 0x1b
        /*004e*/ 	.short	0x00ff


	//----- nvinfo : EIATTR_MERCURY_ISA_VERSION
	.align		4
        /*0050*/ 	.byte	0x03, 0x5f
        /*0052*/ 	.short	0x0101


	//----- nvinfo : EIATTR_VRC_CTA_INIT_COUNT
	.align		4
        /*0054*/ 	.byte	0x02, 0x4a
	.zero		1
	.zero		1


	//----- nvinfo : EIATTR_EXIT_INSTR_OFFSETS
	.align		4
        /*0058*/ 	.byte	0x04, 0x1c
        /*005a*/ 	.short	(.L_23 - .L_22)


	//   ....[0]....
.L_22:
        /*005c*/ 	.word	0x000000b0


	//   ....[1]....
        /*0060*/ 	.word	0x00000980


	//----- nvinfo : EIATTR_CBANK_PARAM_SIZE
	.align		4
.L_23:
        /*0064*/ 	.byte	0x03, 0x19
        /*0066*/ 	.short	0x001c


	//----- nvinfo : EIATTR_PARAM_CBANK
	.align		4
        /*0068*/ 	.byte	0x04, 0x0a
        /*006a*/ 	.short	(.L_25 - .L_24)
	.align		4
.L_24:
        /*006c*/ 	.word	index@(.nv.constant0._Z18mm_kernel_coalecedPfS_S_i)
        /*0070*/ 	.short	0x0380
        /*0072*/ 	.short	0x001c


	//----- nvinfo : EIATTR_SW_WAR
	.align		4
.L_25:
        /*0074*/ 	.byte	0x04, 0x36
        /*0076*/ 	.short	(.L_27 - .L_26)
.L_26:
        /*0078*/ 	.word	0x00000008
.L_27:


//--------------------- .nv.info._Z9mm_kernelPfS_S_i --------------------------
	.section	.nv.info._Z9mm_kernelPfS_S_i,"",@"SHT_CUDA_INFO"
	.sectionflags	@""
	.align	4


	//----- nvinfo : EIATTR_CUDA_API_VERSION
	.align		4
        /*0000*/ 	.byte	0x04, 0x37
        /*0002*/ 	.short	(.L_29 - .L_28)
.L_28:
        /*0004*/ 	.word	0x00000082


	//----- nvinfo : EIATTR_KPARAM_INFO
	.align		4
.L_29:
        /*0008*/ 	.byte	0x04, 0x17
        /*000a*/ 	.short	(.L_31 - .L_30)
.L_30:
        /*000c*/ 	.word	0x00000000
        /*0010*/ 	.short	0x0003
        /*0012*/ 	.short	0x0018
        /*0014*/ 	.byte	0x00, 0xf0, 0x11, 0x00


	//----- nvinfo : EIATTR_KPARAM_INFO
	.align		4
.L_31:
        /*0018*/ 	.byte	0x04, 0x17
        /*001a*/ 	.short	(.L_33 - .L_32)
.L_32:
        /*001c*/ 	.word	0x00000000
        /*0020*/ 	.short	0x0002
        /*0022*/ 	.short	0x0010
        /*0024*/ 	.byte	0x00, 0xf5, 0x21, 0x00


	//----- nvinfo : EIATTR_KPARAM_INFO
	.align		4
.L_33:
        /*0028*/ 	.byte	0x04, 0x17
        /*002a*/ 	.short	(.L_35 - .L_34)
.L_34:
        /*002c*/ 	.word	0x00000000
        /*0030*/ 	.short	0x0001
        /*0032*/ 	.short	0x0008
        /*0034*/ 	.byte	0x00, 0xf5, 0x21, 0x00


	//----- nvinfo : EIATTR_KPARAM_INFO
	.align		4
.L_35:
        /*0038*/ 	.byte	0x04, 0x17
        /*003a*/ 	.short	(.L_37 - .L_36)
.L_36:
        /*003c*/ 	.word	0x00000000
        /*0040*/ 	.short	0x0000
        /*0042*/ 	.short	0x0000
        /*0044*/ 	.byte	0x00, 0xf5, 0x21, 0x00


	//----- nvinfo : EIATTR_SPARSE_MMA_MASK
	.align		4
.L_37:
        /*0048*/ 	.byte	0x03, 0x50
        /*004a*/ 	.short	0x0000


	//----- nvinfo : EIATTR_MAXREG_COUNT
	.align		4
        /*004c*/ 	.byte	0x03, 0x1b
        /*004e*/ 	.short	0x00ff


	//----- nvinfo : EIATTR_MERCURY_ISA_VERSION
	.align		4
        /*0050*/ 	.byte	0x03, 0x5f
        /*0052*/ 	.short	0x0101


	//----- nvinfo : EIATTR_VRC_CTA_INIT_COUNT
	.align		4
        /*0054*/ 	.byte	0x02, 0x4a
	.zero		1
	.zero		1


	//----- nvinfo : EIATTR_EXIT_INSTR_OFFSETS
	.align		4
        /*0058*/ 	.byte	0x04, 0x1c
        /*005a*/ 	.short	(.L_39 - .L_38)


	//   ....[0]....
.L_38:
        /*005c*/ 	.word	0x000000c0


	//   ....[1]....
        /*0060*/ 	.word	0x00000a90


	//----- nvinfo : EIATTR_CBANK_PARAM_SIZE
	.align		4
.L_39:
        /*0064*/ 	.byte	0x03, 0x19
        /*0066*/ 	.short	0x001c


	//----- nvinfo : EIATTR_PARAM_CBANK
	.align		4
        /*0068*/ 	.byte	0x04, 0x0a
        /*006a*/ 	.short	(.L_41 - .L_40)
	.align		4
.L_40:
        /*006c*/ 	.word	index@(.nv.constant0._Z9mm_kernelPfS_S_i)
        /*0070*/ 	.short	0x0380
        /*0072*/ 	.short	0x001c


	//----- nvinfo : EIATTR_SW_WAR
	.align		4
.L_41:
        /*0074*/ 	.byte	0x04, 0x36
        /*0076*/ 	.short	(.L_43 - .L_42)
.L_42:
        /*0078*/ 	.word	0x00000008
.L_43:


//--------------------- .nv.callgraph             --------------------------
	.section	.nv.callgraph,"",@"SHT_CUDA_CALLGRAPH"
	.align	4
	.sectionentsize	8
	.align		4
        /*0000*/ 	.word	0x00000000
	.align		4
        /*0004*/ 	.word	0xffffffff
	.align		4
        /*0008*/ 	.word	0x00000000
	.align		4
        /*000c*/ 	.word	0xfffffffe
	.align		4
        /*0010*/ 	.word	0x00000000
	.align		4
        /*0014*/ 	.word	0xfffffffd
	.align		4
        /*0018*/ 	.word	0x00000000
	.align		4
        /*001c*/ 	.word	0xfffffffc


//--------------------- .text._Z18mm_kernel_coalecedPfS_S_i --------------------------
	.section	.text._Z18mm_kernel_coalecedPfS_S_i,"ax",@progbits
	.align	128
        .global         _Z18mm_kernel_coalecedPfS_S_i
        .type           _Z18mm_kernel_coalecedPfS_S_i,@function
        .size           _Z18mm_kernel_coalecedPfS_S_i,(.L_x_10 - _Z18mm_kernel_coalecedPfS_S_i)
        .other          _Z18mm_kernel_coalecedPfS_S_i,@"STO_CUDA_ENTRY STV_DEFAULT"
_Z18mm_kernel_coalecedPfS_S_i:
.text._Z18mm_kernel_coalecedPfS_S_i:
[----:B------:R-:W-:Y:S01]  /*0000*/  LDC R1, c[0x0][0x37c] ;  /* 0x0000df00ff017b82 */ /* 0x000fe20000000800 */
[----:B------:R-:W0:Y:S07]  /*0010*/  S2R R6, SR_TID.X ;  /* 0x0000000000067919 */ /* 0x000e2e0000002100 */
[----:B------:R-:W1:Y:S01]  /*0020*/  LDC R0, c[0x0][0x398] ;  /* 0x0000e600ff007b82 */ /* 0x000e620000000800 */
[----:B------:R-:W2:Y:S01]  /*0030*/  S2R R25, SR_CTAID.Y ;  /* 0x0000000000197919 */ /* 0x000ea20000002600 */
[----:B------:R-:W3:Y:S01]  /*0040*/  S2R R3, SR_CTAID.X ;  /* 0x0000000000037919 */ /* 0x000ee20000002500 */
[----:B0-----:R-:W-:-:S02]  /*0050*/  SHF.R.U32.HI R2, RZ, 0x4, R6 ;  /* 0x00000004ff027819 */ /* 0x001fc40000011606 */
[----:B--2---:R-:W-:Y:S02]  /*0060*/  SHF.L.U32 R25, R25, 0x4, RZ ;  /* 0x0000000419197819 */ /* 0x004fe400000006ff */
[----:B---3--:R-:W-:Y:S02]  /*0070*/  LEA R4, R3, R2, 0x4 ;  /* 0x0000000203047211 */ /* 0x008fe400078e20ff */
[----:B------:R-:W-:-:S04]  /*0080*/  LOP3.LUT R3, R25, 0xf, R6, 0xf8, !PT ;  /* 0x0000000f19037812 */ /* 0x000fc800078ef806 */
[----:B------:R-:W-:-:S04]  /*0090*/  VIMNMX R5, PT, PT, R4, R3, !PT ;  /* 0x0000000304057248 */ /* 0x000fc80007fe0100 */
[----:B-1----:R-:W-:-:S13]  /*00a0*/  ISETP.GE.AND P0, PT, R5, R0, PT ;  /* 0x000000000500720c */ /* 0x002fda0003f06270 */
[----:B------:R-:W-:Y:S05]  /*00b0*/  @P0 EXIT ;  /* 0x000000000000094d */ /* 0x000fea0003800000 */
[C---:B------:R-:W-:Y:S01]  /*00c0*/  ISETP.GE.U32.AND P1, PT, R0.reuse, 0x8, PT ;  /* 0x000000080000780c */ /* 0x040fe20003f26070 */
[----:B------:R-:W0:Y:S01]  /*00d0*/  LDCU.64 UR6, c[0x0][0x358] ;  /* 0x00006b00ff0677ac */ /* 0x000e220008000a00 */
[----:B------:R-:W-:Y:S01]  /*00e0*/  LOP3.LUT R2, R0, 0x7, RZ, 0xc0, !PT ;  /* 0x0000000700027812 */ /* 0x000fe200078ec0ff */
[----:B------:R-:W-:Y:S02]  /*00f0*/  HFMA2 R10, -RZ, RZ, 0, 0 ;  /* 0x00000000ff0a7431 */ /* 0x000fe400000001ff */
[----:B------:R-:W-:Y:S01]  /*0100*/  IMAD R4, R4, R0, RZ ;  /* 0x0000000004047224 */ /* 0x000fe200078e02ff */
[----:B------:R-:W-:Y:S02]  /*0110*/  MOV R7, RZ ;  /* 0x000000ff00077202 */ /* 0x000fe40000000f00 */
[----:B------:R-:W-:-:S05]  /*0120*/  ISETP.NE.AND P0, PT, R2, RZ, PT ;  /* 0x000000ff0200720c */ /* 0x000fca0003f05270 */
[----:B------:R-:W-:Y:S08]  /*0130*/  @!P1 BRA `(.L_x_0) ;  /* 0x0000000400189947 */ /* 0x000ff00003800000 */
[----:B------:R-:W1:Y:S01]  /*0140*/  LDCU.64 UR4, c[0x0][0x380] ;  /* 0x00007000ff0477ac */ /* 0x000e620008000a00 */
[----:B------:R-:W-:Y:S01]  /*0150*/  LOP3.LUT R17, R6, 0xf, RZ, 0xc0, !PT ;  /* 0x0000000f06117812 */ /* 0x000fe200078ec0ff */
[C-C-:B------:R-:W-:Y:S01]  /*0160*/  IMAD R8, R0.reuse, 0x3, R25.reuse ;  /* 0x0000000300087824 */ /* 0x140fe200078e0219 */
[C---:B------:R-:W-:Y:S01]  /*0170*/  LEA R6, R0.reuse, R25, 0x1 ;  /* 0x0000001900067211 */ /* 0x040fe200078e08ff */
[C-C-:B------:R-:W-:Y:S01]  /*0180*/  IMAD R10, R0.reuse, 0x4, R25.reuse ;  /* 0x00000004000a7824 */ /* 0x140fe200078e0219 */
[C---:B------:R-:W-:Y:S01]  /*0190*/  LOP3.LUT R7, R0.reuse, 0x7ffffff8, RZ, 0xc0, !PT ;  /* 0x7ffffff800077812 */ /* 0x040fe200078ec0ff */
[C-C-:B------:R-:W-:Y:S01]  /*01a0*/  IMAD R12, R0.reuse, 0x5, R25.reuse ;  /* 0x00000005000c7824 */ /* 0x140fe200078e0219 */
[C---:B------:R-:W-:Y:S01]  /*01b0*/  IADD3 R5, PT, PT, R17.reuse, R6, RZ ;  /* 0x0000000611057210 */ /* 0x040fe20007ffe0ff */
[C-C-:B------:R-:W-:Y:S01]  /*01c0*/  IMAD R14, R0.reuse, 0x6, R25.reuse ;  /* 0x00000006000e7824 */ /* 0x140fe200078e0219 */
[C---:B------:R-:W-:Y:S01]  /*01d0*/  IADD3 R9, PT, PT, R17.reuse, R8, RZ ;  /* 0x0000000811097210 */ /* 0x040fe20007ffe0ff */
[----:B------:R-:W-:Y:S01]  /*01e0*/  IMAD R16, R0, 0x7, R25 ;  /* 0x0000000700107824 */ /* 0x000fe200078e0219 */
[C---:B------:R-:W-:Y:S01]  /*01f0*/  IADD3 R11, PT, PT, R17.reuse, R10, RZ ;  /* 0x0000000a110b7210 */ /* 0x040fe20007ffe0ff */
[C---:B------:R-:W-:Y:S01]  /*0200*/  IMAD.IADD R15, R17.reuse, 0x1, R14 ;  /* 0x00000001110f7824 */ /* 0x040fe200078e020e */
[C---:B------:R-:W-:Y:S01]  /*0210*/  IADD3 R13, PT, PT, R17.reuse, R12, RZ ;  /* 0x0000000c110d7210 */ /* 0x040fe20007ffe0ff */
[----:B------:R-:W-:Y:S01]  /*0220*/  IMAD.MOV R6, RZ, RZ, -R7 ;  /* 0x000000ffff067224 */ /* 0x000fe200078e0a07 */
[----:B------:R-:W-:-:S02]  /*0230*/  IADD3 R25, PT, PT, R17, R0, R25 ;  /* 0x0000000011197210 */ /* 0x000fc40007ffe019 */
[----:B------:R-:W-:Y:S01]  /*0240*/  IADD3 R17, PT, PT, R17, R16, RZ ;  /* 0x0000001011117210 */ /* 0x000fe20007ffe0ff */
[----:B-1----:R-:W-:Y:S01]  /*0250*/  UIADD3 UR4, UP0, UPT, UR4, 0x10, URZ ;  /* 0x0000001004047890 */ /* 0x002fe2000ff1e0ff */
[----:B------:R-:W-:Y:S02]  /*0260*/  MOV R10, RZ ;  /* 0x000000ff000a7202 */ /* 0x000fe40000000f00 */
[----:B------:R-:W-:Y:S01]  /*0270*/  MOV R8, R4 ;  /* 0x0000000400087202 */ /* 0x000fe20000000f00 */
[----:B------:R-:W-:Y:S01]  /*0280*/  UIADD3.X UR5, UPT, UPT, URZ, UR5, URZ, UP0, !UPT ;  /* 0x00000005ff057290 */ /* 0x000fe200087fe4ff */
[----:B------:R-:W-:-:S11]  /*0290*/  MOV R29, R3 ;  /* 0x00000003001d7202 */ /* 0x000fd60000000f00 */
.L_x_1:
[----:B------:R-:W1:Y:S01]  /*02a0*/  LDC.64 R18, c[0x0][0x388] ;  /* 0x0000e200ff127b82 */ /* 0x000e620000000a00 */
[----:B------:R-:W-:Y:S02]  /*02b0*/  MOV R20, UR4 ;  /* 0x0000000400147c02 */ /* 0x000fe40008000f00 */
[----:B------:R-:W-:-:S03]  /*02c0*/  MOV R21, UR5 ;  /* 0x0000000500157c02 */ /* 0x000fc60008000f00 */
[----:B------:R-:W-:-:S05]  /*02d0*/  IMAD.WIDE R20, R8, 0x4, R20 ;  /* 0x0000000408147825 */ /* 0x000fca00078e0214 */
[----:B0-----:R-:W2:Y:S04]  /*02e0*/  LDG.E R12, desc[UR6][R20.64+-0x10] ;  /* 0xfffff006140c7981 */ /* 0x001ea8000c1e1900 */
[----:B------:R-:W3:Y:S04]  /*02f0*/  LDG.E R14, desc[UR6][R20.64+-0xc] ;  /* 0xfffff406140e7981 */ /* 0x000ee8000c1e1900 */
[----:B------:R-:W4:Y:S01]  /*0300*/  LDG.E R28, desc[UR6][R20.64+-0x8] ;  /* 0xfffff806141c7981 */ /* 0x000f22000c1e1900 */
[----:B-1----:R-:W-:-:S03]  /*0310*/  IMAD.WIDE.U32 R22, R29, 0x4, R18 ;  /* 0x000000041d167825 */ /* 0x002fc600078e0012 */
[----:B------:R-:W5:Y:S04]  /*0320*/  LDG.E R16, desc[UR6][R20.64+-0x4] ;  /* 0xfffffc0614107981 */ /* 0x000f68000c1e1900 */
[----:B------:R-:W2:Y:S01]  /*0330*/  LDG.E R23, desc[UR6][R22.64] ;  /* 0x0000000616177981 */ /* 0x000ea2000c1e1900 */
[----:B------:R-:W-:-:S04]  /*0340*/  IMAD.WIDE.U32 R26, R25, 0x4, R18 ;  /* 0x00000004191a7825 */ /* 0x000fc800078e0012 */
[----:B--2---:R-:W-:Y:S01]  /*0350*/  FFMA R10, R12, R23, R10 ;  /* 0x000000170c0a7223 */ /* 0x004fe2000000000a */
[--C-:B------:R-:W-:Y:S01]  /*0360*/  IMAD.WIDE.U32 R22, R5, 0x4, R18.reuse ;  /* 0x0000000405167825 */ /* 0x100fe200078e0012 */
[----:B------:R0:W3:Y:S05]  /*0370*/  LDG.E R12, desc[UR6][R26.64] ;  /* 0x000000061a0c7981 */ /* 0x0000ea000c1e1900 */
[----:B------:R-:W4:Y:S01]  /*0380*/  LDG.E R23, desc[UR6][R22.64] ;  /* 0x0000000616177981 */ /* 0x000f22000c1e1900 */
[----:B0-----:R-:W-:-:S05]  /*0390*/  IMAD.WIDE.U32 R26, R9, 0x4, R18 ;  /* 0x00000004091a7825 */ /* 0x001fca00078e0012 */
[----:B------:R0:W5:Y:S02]  /*03a0*/  LDG.E R24, desc[UR6][R26.64] ;  /* 0x000000061a187981 */ /* 0x000164000c1e1900 */
[----:B0-----:R-:W-:-:S04]  /*03b0*/  IMAD.WIDE.U32 R26, R11, 0x4, R18 ;  /* 0x000000040b1a7825 */ /* 0x001fc800078e0012 */
[----:B---3--:R-:W-:Y:S02]  /*03c0*/  FFMA R10, R14, R12, R10 ;  /* 0x0000000c0e0a7223 */ /* 0x008fe4000000000a */
[----:B------:R-:W2:Y:S02]  /*03d0*/  LDG.E R14, desc[UR6][R20.64+0x4] ;  /* 0x00000406140e7981 */ /* 0x000ea4000c1e1900 */
[----:B----4-:R-:W-:Y:S01]  /*03e0*/  FFMA R10, R28, R23, R10 ;  /* 0x000000171c0a7223 */ /* 0x010fe2000000000a */
[----:B------:R-:W-:Y:S01]  /*03f0*/  IMAD.WIDE.U32 R22, R13, 0x4, R18 ;  /* 0x000000040d167825 */ /* 0x000fe200078e0012 */
[----:B------:R-:W3:Y:S04]  /*0400*/  LDG.E R12, desc[UR6][R20.64+0x8] ;  /* 0x00000806140c7981 */ /* 0x000ee8000c1e1900 */
[----:B------:R-:W4:Y:S01]  /*0410*/  LDG.E R28, desc[UR6][R20.64+0xc] ;  /* 0x00000c06141c7981 */ /* 0x000f22000c1e1900 */
[----:B-----5:R-:W-:-:S03]  /*0420*/  FFMA R10, R16, R24, R10 ;  /* 0x00000018100a7223 */ /* 0x020fc6000000000a */
[----:B------:R-:W2:Y:S04]  /*0430*/  LDG.E R23, desc[UR6][R22.64] ;  /* 0x0000000616177981 */ /* 0x000ea8000c1e1900 */
[----:B------:R0:W5:Y:S04]  /*0440*/  LDG.E R24, desc[UR6][R26.64] ;  /* 0x000000061a187981 */ /* 0x000168000c1e1900 */
[----:B------:R-:W5:Y:S01]  /*0450*/  LDG.E R16, desc[UR6][R20.64] ;  /* 0x0000000614107981 */ /* 0x000f62000c1e1900 */
[----:B0-----:R-:W-:-:S04]  /*0460*/  IMAD.WIDE.U32 R26, R15, 0x4, R18 ;  /* 0x000000040f1a7825 */ /* 0x001fc800078e0012 */
[----:B------:R-:W-:Y:S02]  /*0470*/  IMAD.WIDE.U32 R18, R17, 0x4, R18 ;  /* 0x0000000411127825 */ /* 0x000fe400078e0012 */
[----:B------:R-:W3:Y:S04]  /*0480*/  LDG.E R27, desc[UR6][R26.64] ;  /* 0x000000061a1b7981 */ /* 0x000ee8000c1e1900 */
[----:B------:R-:W4:Y:S01]  /*0490*/  LDG.E R19, desc[UR6][R18.64] ;  /* 0x0000000612137981 */ /* 0x000f22000c1e1900 */
[----:B------:R-:W-:-:S04]  /*04a0*/  IADD3 R6, PT, PT, R6, 0x8, RZ ;  /* 0x0000000806067810 */ /* 0x000fc80007ffe0ff */
[----:B------:R-:W-:Y:S01]  /*04b0*/  ISETP.NE.AND P1, PT, R6, RZ, PT ;  /* 0x000000ff0600720c */ /* 0x000fe20003f25270 */
[C---:B------:R-:W-:Y:S01]  /*04c0*/  IMAD R5, R0.reuse, 0x8, R5 ;  /* 0x0000000800057824 */ /* 0x040fe200078e0205 */
[C---:B------:R-:W-:Y:S01]  /*04d0*/  LEA R25, R0.reuse, R25, 0x3 ;  /* 0x0000001900197211 */ /* 0x040fe200078e18ff */
[C---:B------:R-:W-:Y:S01]  /*04e0*/  IMAD R29, R0.reuse, 0x8, R29 ;  /* 0x00000008001d7824 */ /* 0x040fe200078e021d */
[C---:B------:R-:W-:Y:S02]  /*04f0*/  LEA R9, R0.reuse, R9, 0x3 ;  /* 0x0000000900097211 */ /* 0x040fe400078e18ff */
[C---:B------:R-:W-:Y:S02]  /*0500*/  LEA R11, R0.reuse, R11, 0x3 ;  /* 0x0000000b000b7211 */ /* 0x040fe400078e18ff */
[C---:B------:R-:W-:Y:S02]  /*0510*/  LEA R13, R0.reuse, R13, 0x3 ;  /* 0x0000000d000d7211 */ /* 0x040fe400078e18ff */
[----:B------:R-:W-:-:S02]  /*0520*/  LEA R15, R0, R15, 0x3 ;  /* 0x0000000f000f7211 */ /* 0x000fc400078e18ff */
[----:B------:R-:W-:Y:S02]  /*0530*/  LEA R17, R0, R17, 0x3 ;  /* 0x0000001100117211 */ /* 0x000fe400078e18ff */
[----:B------:R-:W-:Y:S01]  /*0540*/  IADD3 R8, PT, PT, R8, 0x8, RZ ;  /* 0x0000000808087810 */ /* 0x000fe20007ffe0ff */
[----:B-----5:R-:W-:-:S04]  /*0550*/  FFMA R10, R16, R24, R10 ;  /* 0x00000018100a7223 */ /* 0x020fc8000000000a */
[----:B--2---:R-:W-:-:S04]  /*0560*/  FFMA R10, R14, R23, R10 ;  /* 0x000000170e0a7223 */ /* 0x004fc8000000000a */
[----:B---3--:R-:W-:-:S04]  /*0570*/  FFMA R10, R12, R27, R10 ;  /* 0x0000001b0c0a7223 */ /* 0x008fc8000000000a */
[----:B----4-:R-:W-:Y:S01]  /*0580*/  FFMA R10, R28, R19, R10 ;  /* 0x000000131c0a7223 */ /* 0x010fe2000000000a */
[----:B------:R-:W-:Y:S06]  /*0590*/  @P1 BRA `(.L_x_1) ;  /* 0xfffffffc00401947 */ /* 0x000fec000383ffff */
.L_x_0:
[----:B------:R-:W-:Y:S05]  /*05a0*/  @!P0 BRA `(.L_x_2) ;  /* 0x0000000000e48947 */ /* 0x000fea0003800000 */
[----:B------:R-:W-:Y:S02]  /*05b0*/  ISETP.GE.U32.AND P0, PT, R2, 0x4, PT ;  /* 0x000000040200780c */ /* 0x000fe40003f06070 */
[----:B------:R-:W-:-:S04]  /*05c0*/  LOP3.LUT R6, R0, 0x3, RZ, 0xc0, !PT ;  /* 0x0000000300067812 */ /* 0x000fc800078ec0ff */
[----:B------:R-:W-:-:S07]  /*05d0*/  ISETP.NE.AND P1, PT, R6, RZ, PT ;  /* 0x000000ff0600720c */ /* 0x000fce0003f25270 */
[----:B------:R-:W-:Y:S06]  /*05e0*/  @!P0 BRA `(.L_x_3) ;  /* 0x0000000000648947 */ /* 0x000fec0003800000 */
[----:B------:R-:W1:Y:S01]  /*05f0*/  LDC.64 R8, c[0x0][0x388] ;  /* 0x0000e200ff087b82 */ /* 0x000e620000000a00 */
[----:B------:R-:W-:Y:S01]  /*0600*/  IMAD R19, R7, R0, R3 ;  /* 0x0000000007137224 */ /* 0x000fe200078e0203 */
[----:B------:R-:W-:-:S04]  /*0610*/  IADD3 R5, PT, PT, R4, R7, RZ ;  /* 0x0000000704057210 */ /* 0x000fc80007ffe0ff */
[-C--:B------:R-:W-:Y:S02]  /*0620*/  IADD3 R17, PT, PT, R19, R0.reuse, RZ ;  /* 0x0000000013117210 */ /* 0x080fe40007ffe0ff */
[----:B------:R-:W2:Y:S02]  /*0630*/  LDC.64 R12, c[0x0][0x380] ;  /* 0x0000e000ff0c7b82 */ /* 0x000ea40000000a00 */
[----:B------:R-:W-:Y:S01]  /*0640*/  IADD3 R11, PT, PT, R17, R0, RZ ;  /* 0x00000000110b7210 */ /* 0x000fe20007ffe0ff */
[----:B-1----:R-:W-:-:S04]  /*0650*/  IMAD.WIDE.U32 R18, R19, 0x4, R8 ;  /* 0x0000000413127825 */ /* 0x002fc800078e0008 */
[----:B------:R-:W-:Y:S02]  /*0660*/  IMAD.WIDE.U32 R16, R17, 0x4, R8 ;  /* 0x0000000411107825 */ /* 0x000fe400078e0008 */
[----:B0-----:R-:W3:Y:S02]  /*0670*/  LDG.E R18, desc[UR6][R18.64] ;  /* 0x0000000612127981 */ /* 0x001ee4000c1e1900 */
[----:B--2---:R-:W-:Y:S02]  /*0680*/  IMAD.WIDE R12, R5, 0x4, R12 ;  /* 0x00000004050c7825 */ /* 0x004fe400078e020c */
[----:B------:R-:W2:Y:S02]  /*0690*/  LDG.E R16, desc[UR6][R16.64] ;  /* 0x0000000610107981 */ /* 0x000ea4000c1e1900 */
[C-C-:B------:R-:W-:Y:S01]  /*06a0*/  IMAD.WIDE.U32 R14, R11.reuse, 0x4, R8.reuse ;  /* 0x000000040b0e7825 */ /* 0x140fe200078e0008 */
[----:B------:R-:W-:Y:S01]  /*06b0*/  IADD3 R11, PT, PT, R11, R0, RZ ;  /* 0x000000000b0b7210 */ /* 0x000fe20007ffe0ff */
[----:B------:R-:W3:Y:S04]  /*06c0*/  LDG.E R5, desc[UR6][R12.64] ;  /* 0x000000060c057981 */ /* 0x000ee8000c1e1900 */
[----:B------:R-:W2:Y:S01]  /*06d0*/  LDG.E R2, desc[UR6][R12.64+0x4] ;  /* 0x000004060c027981 */ /* 0x000ea2000c1e1900 */
[----:B------:R-:W-:-:S03]  /*06e0*/  IMAD.WIDE.U32 R8, R11, 0x4, R8 ;  /* 0x000000040b087825 */ /* 0x000fc600078e0008 */
[----:B------:R-:W4:Y:S04]  /*06f0*/  LDG.E R14, desc[UR6][R14.64] ;  /* 0x000000060e0e7981 */ /* 0x000f28000c1e1900 */
[----:B------:R-:W4:Y:S04]  /*0700*/  LDG.E R11, desc[UR6][R12.64+0x8] ;  /* 0x000008060c0b7981 */ /* 0x000f28000c1e1900 */
[----:B------:R-:W5:Y:S04]  /*0710*/  LDG.E R21, desc[UR6][R12.64+0xc] ;  /* 0x00000c060c157981 */ /* 0x000f68000c1e1900 */
[----:B------:R-:W5:Y:S01]  /*0720*/  LDG.E R8, desc[UR6][R8.64] ;  /* 0x0000000608087981 */ /* 0x000f62000c1e1900 */
[----:B------:R-:W-:-:S02]  /*0730*/  VIADD R7, R7, 0x4 ;  /* 0x0000000407077836 */ /* 0x000fc40000000000 */
[----:B---3--:R-:W-:-:S04]  /*0740*/  FFMA R5, R5, R18, R10 ;  /* 0x0000001205057223 */ /* 0x008fc8000000000a */
[----:B--2---:R-:W-:-:S04]  /*0750*/  FFMA R2, R2, R16, R5 ;  /* 0x0000001002027223 */ /* 0x004fc80000000005 */
[----:B----4-:R-:W-:-:S04]  /*0760*/  FFMA R2, R11, R14, R2 ;  /* 0x0000000e0b027223 */ /* 0x010fc80000000002 */
[----:B-----5:R-:W-:-:S07]  /*0770*/  FFMA R10, R21, R8, R2 ;  /* 0x00000008150a7223 */ /* 0x020fce0000000002 */
.L_x_3:
[----:B------:R-:W-:Y:S05]  /*0780*/  @!P1 BRA `(.L_x_2) ;  /* 0x00000000006c9947 */ /* 0x000fea0003800000 */
[----:B------:R-:W1:Y:S01]  /*0790*/  LDC.64 R18, c[0x0][0x388] ;  /* 0x0000e200ff127b82 */ /* 0x000e620000000a00 */
[----:B------:R-:W-:Y:S02]  /*07a0*/  ISETP.NE.AND P0, PT, R6, 0x1, PT ;  /* 0x000000010600780c */ /* 0x000fe40003f05270 */
[----:B------:R-:W-:-:S04]  /*07b0*/  LOP3.LUT R2, R0, 0x1, RZ, 0xc0, !PT ;  /* 0x0000000100027812 */ /* 0x000fc800078ec0ff */
[----:B------:R-:W-:Y:S01]  /*07c0*/  ISETP.NE.U32.AND P1, PT, R2, 0x1, PT ;  /* 0x000000010200780c */ /* 0x000fe20003f25070 */
[----:B------:R-:W2:Y:S06]  /*07d0*/  LDC.64 R8, c[0x0][0x380] ;  /* 0x0000e000ff087b82 */ /* 0x000eac0000000a00 */
[C---:B------:R-:W-:Y:S01]  /*07e0*/  @P0 IMAD R17, R7.reuse, R0, R3 ;  /* 0x0000000007110224 */ /* 0x040fe200078e0203 */
[----:B------:R-:W-:Y:S01]  /*07f0*/  @P0 IADD3 R5, PT, PT, R4, R7, RZ ;  /* 0x0000000704050210 */ /* 0x000fe20007ffe0ff */
[----:B------:R-:W3:Y:S01]  /*0800*/  LDC.64 R14, c[0x0][0x380] ;  /* 0x0000e000ff0e7b82 */ /* 0x000ee20000000a00 */
[----:B------:R-:W-:-:S02]  /*0810*/  @P0 IADD3 R7, PT, PT, R7, 0x2, RZ ;  /* 0x0000000207070810 */ /* 0x000fc40007ffe0ff */
[----:B------:R-:W-:-:S05]  /*0820*/  @P0 IADD3 R11, PT, PT, R17, R0, RZ ;  /* 0x00000000110b0210 */ /* 0x000fca0007ffe0ff */
[----:B------:R-:W4:Y:S01]  /*0830*/  LDC.64 R12, c[0x0][0x388] ;  /* 0x0000e200ff0c7b82 */ /* 0x000f220000000a00 */
[----:B-1----:R-:W-:-:S04]  /*0840*/  @P0 IMAD.WIDE.U32 R16, R17, 0x4, R18 ;  /* 0x0000000411100825 */ /* 0x002fc800078e0012 */
[----:B------:R-:W-:Y:S02]  /*0850*/  @P0 IMAD.WIDE.U32 R18, R11, 0x4, R18 ;  /* 0x000000040b120825 */ /* 0x000fe400078e0012 */
[----:B0-----:R-:W5:Y:S02]  /*0860*/  @P0 LDG.E R16, desc[UR6][R16.64] ;  /* 0x0000000610100981 */ /* 0x001f64000c1e1900 */
[----:B--2---:R-:W-:Y:S01]  /*0870*/  @P0 IMAD.WIDE R8, R5, 0x4, R8 ;  /* 0x0000000405080825 */ /* 0x004fe200078e0208 */
[----:B------:R-:W-:Y:S01]  /*0880*/  @!P1 IADD3 R5, PT, PT, R4, R7, RZ ;  /* 0x0000000704059210 */ /* 0x000fe20007ffe0ff */
[----:B------:R-:W2:Y:S02]  /*0890*/  @P0 LDG.E R18, desc[UR6][R18.64] ;  /* 0x0000000612120981 */ /* 0x000ea4000c1e1900 */
[----:B------:R-:W-:Y:S02]  /*08a0*/  @!P1 IMAD R7, R7, R0, R3 ;  /* 0x0000000007079224 */ /* 0x000fe400078e0203 */
[----:B------:R-:W5:Y:S01]  /*08b0*/  @P0 LDG.E R11, desc[UR6][R8.64] ;  /* 0x00000006080b0981 */ /* 0x000f62000c1e1900 */
[----:B---3--:R-:W-:-:S03]  /*08c0*/  @!P1 IMAD.WIDE R14, R5, 0x4, R14 ;  /* 0x00000004050e9825 */ /* 0x008fc600078e020e */
[----:B------:R-:W2:Y:S04]  /*08d0*/  @P0 LDG.E R0, desc[UR6][R8.64+0x4] ;  /* 0x0000040608000981 */ /* 0x000ea8000c1e1900 */
[----:B------:R-:W3:Y:S01]  /*08e0*/  @!P1 LDG.E R15, desc[UR6][R14.64] ;  /* 0x000000060e0f9981 */ /* 0x000ee2000c1e1900 */
[----:B----4-:R-:W-:-:S06]  /*08f0*/  @!P1 IMAD.WIDE.U32 R12, R7, 0x4, R12 ;  /* 0x00000004070c9825 */ /* 0x010fcc00078e000c */
[----:B------:R-:W3:Y:S01]  /*0900*/  @!P1 LDG.E R12, desc[UR6][R12.64] ;  /* 0x000000060c0c9981 */ /* 0x000ee2000c1e1900 */
[----:B-----5:R-:W-:-:S04]  /*0910*/  @P0 FFMA R11, R11, R16, R10 ;  /* 0x000000100b0b0223 */ /* 0x020fc8000000000a */
[----:B--2---:R-:W-:-:S04]  /*0920*/  @P0 FFMA R10, R0, R18, R11 ;  /* 0x00000012000a0223 */ /* 0x004fc8000000000b */
[----:B---3--:R-:W-:-:S07]  /*0930*/  @!P1 FFMA R10, R15, R12, R10 ;  /* 0x0000000c0f0a9223 */ /* 0x008fce000000000a */
.L_x_2:
[----:B------:R-:W1:Y:S01]  /*0940*/  LDC.64 R6, c[0x0][0x390] ;  /* 0x0000e400ff067b82 */ /* 0x000e620000000a00 */
[----:B------:R-:W-:-:S05]  /*0950*/  IADD3 R3, PT, PT, R3, R4, RZ ;  /* 0x0000000403037210 */ /* 0x000fca0007ffe0ff */
[----:B-1----:R-:W-:-:S05]  /*0960*/  IMAD.WIDE R2, R3, 0x4, R6 ;  /* 0x0000000403027825 */ /* 0x002fca00078e0206 */
[----:B0-----:R-:W-:Y:S01]  /*0970*/  STG.E desc[UR6][R2.64], R10 ;  /* 0x0000000a02007986 */ /* 0x001fe2000c101906 */
[----:B------:R-:W-:Y:S05]  /*0980*/  EXIT ;  /* 0x000000000000794d */ /* 0x000fea0003800000 */
.L_x_4:
[----:B------:R-:W-:-:S00]  /*0990*/  BRA `(.L_x_4) ;  /* 0xfffffffc00fc7947 */ /* 0x000fc0000383ffff */
[----:B------:R-:W-:-:S00]  /*09a0*/  NOP ;  /* 0x0000000000007918 */ /* 0x000fc00000000000 */
        /* <DEDUP_REMOVED lines=13> */
.L_x_10:


//--------------------- .text._Z9mm_kernelPfS_S_i --------------------------
	.section	.text._Z9mm_kernelPfS_S_i,"ax",@progbits
	.align	128
        .global         _Z9mm_kernelPfS_S_i
        .type           _Z9mm_kernelPfS_S_i,@function
        .size           _Z9mm_kernelPfS_S_i,(.L_x_11 - _Z9mm_kernelPfS_S_i)
        .other          _Z9mm_kernelPfS_S_i,@"STO_CUDA_ENTRY STV_DEFAULT"
_Z9mm_kernelPfS_S_i:
.text._Z9mm_kernelPfS_S_i:
[----:B------:R-:W-:Y:S01]  /*0000*/  LDC R1, c[0x0][0x37c] ;  /* 0x0000df00ff017b82 */ /* 0x000fe20000000800 */
[----:B------:R-:W0:Y:S07]  /*0010*/  S2R R0, SR_TID.Y ;  /* 0x0000000000007919 */ /* 0x000e2e0000002200 */
[----:B------:R-:W0:Y:S01]  /*0020*/  S2UR UR4, SR_CTAID.Y ;  /* 0x00000000000479c3 */ /* 0x000e220000002600 */
[----:B------:R-:W1:Y:S01]  /*0030*/  LDCU UR20, c[0x0][0x398] ;  /* 0x00007300ff1477ac */ /* 0x000e620008000800 */
[----:B------:R-:W2:Y:S06]  /*0040*/  S2R R3, SR_TID.X ;  /* 0x0000000000037919 */ /* 0x000eac0000002100 */
[----:B------:R-:W0:Y:S08]  /*0050*/  LDC R13, c[0x0][0x364] ;  /* 0x0000d900ff0d7b82 */ /* 0x000e300000000800 */
[----:B------:R-:W2:Y:S08]  /*0060*/  S2UR UR5, SR_CTAID.X ;  /* 0x00000000000579c3 */ /* 0x000eb00000002500 */
[----:B------:R-:W2:Y:S01]  /*0070*/  LDC R2, c[0x0][0x360] ;  /* 0x0000d800ff027b82 */ /* 0x000ea20000000800 */
[----:B0-----:R-:W-:-:S02]  /*0080*/  IMAD R13, R13, UR4, R0 ;  /* 0x000000040d0d7c24 */ /* 0x001fc4000f8e0200 */
[----:B--2---:R-:W-:-:S05]  /*0090*/  IMAD R0, R2, UR5, R3 ;  /* 0x0000000502007c24 */ /* 0x004fca000f8e0203 */
[----:B------:R-:W-:-:S04]  /*00a0*/  VIMNMX R2, PT, PT, R13, R0, !PT ;  /* 0x000000000d027248 */ /* 0x000fc80007fe0100 */
[----:B-1----:R-:W-:-:S13]  /*00b0*/  ISETP.GE.AND P0, PT, R2, UR20, PT ;  /* 0x0000001402007c0c */ /* 0x002fda000bf06270 */
[----:B------:R-:W-:Y:S05]  /*00c0*/  @P0 EXIT ;  /* 0x000000000000094d */ /* 0x000fea0003800000 */
[----:B------:R-:W-:Y:S01]  /*00d0*/  UISETP.GE.U32.AND UP0, UPT, UR20, 0x8, UPT ;  /* 0x000000081400788c */ /* 0x000fe2000bf06070 */
[----:B------:R-:W-:Y:S02]  /*00e0*/  HFMA2 R12, -RZ, RZ, 0, 0 ;  /* 0x00000000ff0c7431 */ /* 0x000fe400000001ff */
[----:B------:R-:W-:Y:S01]  /*00f0*/  IMAD R13, R13, UR20, RZ ;  /* 0x000000140d0d7c24 */ /* 0x000fe2000f8e02ff */
[----:B------:R-:W-:Y:S01]  /*0100*/  UMOV UR4, URZ ;  /* 0x000000ff00047c82 */ /* 0x000fe20008000000 */
[----:B------:R-:W0:Y:S04]  /*0110*/  LDCU.64 UR18, c[0x0][0x358] ;  /* 0x00006b00ff1277ac */ /* 0x000e280008000a00 */
[----:B------:R-:W-:Y:S05]  /*0120*/  BRA.U !UP0, `(.L_x_5) ;  /* 0x0000000508047547 */ /* 0x000fea000b800000 */
[----:B------:R-:W1:Y:S01]  /*0130*/  LDCU.128 UR24, c[0x0][0x380] ;  /* 0x00007000ff1877ac */ /* 0x000e620008000c00 */
[----:B------:R-:W-:Y:S02]  /*0140*/  MOV R12, RZ ;  /* 0x000000ff000c7202 */ /* 0x000fe40000000f00 */
[----:B------:R-:W-:Y:S01]  /*0150*/  MOV R14, R0 ;  /* 0x00000000000e7202 */ /* 0x000fe20000000f00 */
[----:B------:R-:W-:-:S04]  /*0160*/  ULOP3.LUT UR4, UR20, 0x7ffffff8, URZ, 0xc0, !UPT ;  /* 0x7ffffff814047892 */ /* 0x000fc8000f8ec0ff */
[----:B------:R-:W-:Y:S01]  /*0170*/  UIADD3 UR5, UPT, UPT, -UR4, URZ, URZ ;  /* 0x000000ff04057290 */ /* 0x000fe2000fffe1ff */
[----:B-1----:R-:W-:Y:S01]  /*0180*/  MOV R2, UR24 ;  /* 0x0000001800027c02 */ /* 0x002fe20008000f00 */
[----:B------:R-:W-:Y:S01]  /*0190*/  UIMAD.WIDE UR6, UR20, 0x8, UR26 ;  /* 0x00000008140678a5 */ /* 0x000fe2000f8e021a */
[----:B------:R-:W-:Y:S01]  /*01a0*/  MOV R3, UR25 ;  /* 0x0000001900037c02 */ /* 0x000fe20008000f00 */
[----:B------:R-:W-:Y:S02]  /*01b0*/  UIMAD.WIDE UR8, UR20, 0xc, UR26 ;  /* 0x0000000c140878a5 */ /* 0x000fe4000f8e021a */
[----:B------:R-:W-:Y:S01]  /*01c0*/  UIMAD.WIDE UR10, UR20, 0x10, UR26 ;  /* 0x00000010140a78a5 */ /* 0x000fe2000f8e021a */
[----:B------:R-:W-:Y:S01]  /*01d0*/  IMAD.WIDE.U32 R2, R13, 0x4, R2 ;  /* 0x000000040d027825 */ /* 0x000fe200078e0002 */
[----:B------:R-:W-:Y:S02]  /*01e0*/  UIMAD.WIDE UR12, UR20, 0x14, UR26 ;  /* 0x00000014140c78a5 */ /* 0x000fe4000f8e021a */
[----:B------:R-:W-:Y:S01]  /*01f0*/  UIMAD.WIDE UR14, UR20, 0x18, UR26 ;  /* 0x00000018140e78a5 */ /* 0x000fe2000f8e021a */
[----:B------:R-:W-:Y:S01]  /*0200*/  IADD3 R2, P0, PT, R2, 0x10, RZ ;  /* 0x0000001002027810 */ /* 0x000fe20007f1e0ff */
[----:B------:R-:W-:-:S03]  /*0210*/  UIMAD.WIDE UR16, UR20, 0x1c, UR26 ;  /* 0x0000001c141078a5 */ /* 0x000fc6000f8e021a */
[----:B------:R-:W-:-:S09]  /*0220*/  IADD3.X R3, PT, PT, RZ, R3, RZ, P0, !PT ;  /* 0x00000003ff037210 */ /* 0x000fd200007fe4ff */
.L_x_6:
[----:B------:R-:W-:Y:S01]  /*0230*/  UIMAD.WIDE UR22, UR20, 0x4, UR26 ;  /* 0x00000004141678a5 */ /* 0x000fe2000f8e021a */
[----:B------:R-:W-:Y:S02]  /*0240*/  IMAD.MOV.U32 R23, RZ, RZ, 0x4 ;  /* 0x00000004ff177424 */ /* 0x000fe400078e00ff */
[----:B------:R-:W-:Y:S01]  /*0250*/  HFMA2 R11, -RZ, RZ, 0, 2.384185791015625e-07 ;  /* 0x00000004ff0b7431 */ /* 0x000fe200000001ff */
[----:B------:R-:W-:Y:S01]  /*0260*/  MOV R25, 0x4 ;  /* 0x0000000400197802 */ /* 0x000fe20000000f00 */
[----:B0-----:R-:W2:Y:S01]  /*0270*/  LDG.E R21, desc[UR18][R2.64+-0x10] ;  /* 0xfffff01202157981 */ /* 0x001ea2000c1e1900 */
[C---:B------:R-:W-:Y:S01]  /*0280*/  IMAD.WIDE R22, R14.reuse, R23, UR26 ;  /* 0x0000001a0e167e25 */ /* 0x040fe2000f8e0217 */
[----:B------:R-:W-:Y:S02]  /*0290*/  MOV R8, UR22 ;  /* 0x0000001600087c02 */ /* 0x000fe40008000f00 */
[----:B------:R-:W-:Y:S01]  /*02a0*/  MOV R9, UR23 ;  /* 0x0000001700097c02 */ /* 0x000fe20008000f00 */
[----:B------:R-:W3:Y:S02]  /*02b0*/  LDG.E R19, desc[UR18][R2.64+-0xc] ;  /* 0xfffff41202137981 */ /* 0x000ee4000c1e1900 */
[----:B------:R-:W-:-:S02]  /*02c0*/  IMAD.WIDE R8, R14, 0x4, R8 ;  /* 0x000000040e087825 */ /* 0x000fc400078e0208 */
[----:B------:R-:W2:Y:S01]  /*02d0*/  LDG.E R22, desc[UR18][R22.64] ;  /* 0x0000001216167981 */ /* 0x000ea2000c1e1900 */
[----:B------:R-:W-:Y:S01]  /*02e0*/  MOV R5, 0x4 ;  /* 0x0000000400057802 */ /* 0x000fe20000000f00 */
[C---:B------:R-:W-:Y:S02]  /*02f0*/  IMAD.WIDE R24, R14.reuse, R25, UR6 ;  /* 0x000000060e187e25 */ /* 0x040fe4000f8e0219 */
[----:B------:R0:W3:Y:S02]  /*0300*/  LDG.E R20, desc[UR18][R8.64] ;  /* 0x0000001208147981 */ /* 0x0000e4000c1e1900 */
[----:B------:R-:W-:Y:S02]  /*0310*/  IMAD.WIDE R10, R14, R11, UR8 ;  /* 0x000000080e0a7e25 */ /* 0x000fe4000f8e020b */
[----:B------:R-:W4:Y:S04]  /*0320*/  LDG.E R18, desc[UR18][R24.64] ;  /* 0x0000001218127981 */ /* 0x000f28000c1e1900 */
[----:B------:R-:W4:Y:S01]  /*0330*/  LDG.E R17, desc[UR18][R2.64+-0x8] ;  /* 0xfffff81202117981 */ /* 0x000f22000c1e1900 */
[----:B0-----:R-:W-:-:S02]  /*0340*/  HFMA2 R9, -RZ, RZ, 0, 2.384185791015625e-07 ;  /* 0x00000004ff097431 */ /* 0x001fc400000001ff */
[----:B------:R-:W-:Y:S01]  /*0350*/  IMAD.MOV.U32 R7, RZ, RZ, 0x4 ;  /* 0x00000004ff077424 */ /* 0x000fe200078e00ff */
[----:B------:R0:W5:Y:S01]  /*0360*/  LDG.E R16, desc[UR18][R10.64] ;  /* 0x000000120a107981 */ /* 0x000162000c1e1900 */
[----:B------:R-:W-:-:S03]  /*0370*/  IMAD.WIDE R4, R14, R5, UR10 ;  /* 0x0000000a0e047e25 */ /* 0x000fc6000f8e0205 */
[----:B------:R-:W5:Y:S01]  /*0380*/  LDG.E R15, desc[UR18][R2.64+-0x4] ;  /* 0xfffffc12020f7981 */ /* 0x000f62000c1e1900 */
[C---:B------:R-:W-:Y:S01]  /*0390*/  IMAD.WIDE R6, R14.reuse, R7, UR12 ;  /* 0x0000000c0e067e25 */ /* 0x040fe2000f8e0207 */
[----:B------:R-:W-:Y:S02]  /*03a0*/  MOV R27, 0x4 ;  /* 0x00000004001b7802 */ /* 0x000fe40000000f00 */
[----:B------:R1:W5:Y:S01]  /*03b0*/  LDG.E R4, desc[UR18][R4.64] ;  /* 0x0000001204047981 */ /* 0x000362000c1e1900 */
[----:B------:R-:W-:-:S03]  /*03c0*/  IMAD.WIDE R8, R14, R9, UR14 ;  /* 0x0000000e0e087e25 */ /* 0x000fc6000f8e0209 */
[----:B------:R-:W5:Y:S01]  /*03d0*/  LDG.E R23, desc[UR18][R2.64] ;  /* 0x0000001202177981 */ /* 0x000f62000c1e1900 */
[----:B0-----:R-:W-:-:S03]  /*03e0*/  IMAD.WIDE R10, R14, R27, UR16 ;  /* 0x000000100e0a7e25 */ /* 0x001fc6000f8e021b */
[----:B------:R-:W5:Y:S04]  /*03f0*/  LDG.E R7, desc[UR18][R6.64] ;  /* 0x0000001206077981 */ /* 0x000f68000c1e1900 */
[----:B------:R-:W5:Y:S04]  /*0400*/  LDG.E R24, desc[UR18][R2.64+0x4] ;  /* 0x0000041202187981 */ /* 0x000f68000c1e1900 */
[----:B------:R-:W5:Y:S04]  /*0410*/  LDG.E R8, desc[UR18][R8.64] ;  /* 0x0000001208087981 */ /* 0x000f68000c1e1900 */
[----:B------:R-:W5:Y:S04]  /*0420*/  LDG.E R25, desc[UR18][R2.64+0x8] ;  /* 0x0000081202197981 */ /* 0x000f68000c1e1900 */
[----:B------:R-:W5:Y:S04]  /*0430*/  LDG.E R10, desc[UR18][R10.64] ;  /* 0x000000120a0a7981 */ /* 0x000f68000c1e1900 */
[----:B------:R0:W5:Y:S01]  /*0440*/  LDG.E R27, desc[UR18][R2.64+0xc] ;  /* 0x00000c12021b7981 */ /* 0x000162000c1e1900 */
[----:B------:R-:W-:-:S04]  /*0450*/  UIADD3 UR5, UPT, UPT, UR5, 0x8, URZ ;  /* 0x0000000805057890 */ /* 0x000fc8000fffe0ff */
[----:B------:R-:W-:Y:S01]  /*0460*/  UISETP.NE.AND UP0, UPT, UR5, URZ, UPT ;  /* 0x000000ff0500728c */ /* 0x000fe2000bf05270 */
[----:B-1----:R-:W-:Y:S02]  /*0470*/  MOV R5, UR20 ;  /* 0x0000001400057c02 */ /* 0x002fe40008000f00 */
[----:B0-----:R-:W-:Y:S02]  /*0480*/  IADD3 R2, P0, PT, R2, 0x20, RZ ;  /* 0x0000002002027810 */ /* 0x001fe40007f1e0ff */
[----:B------:R-:W-:Y:S02]  /*0490*/  LEA R14, R5, R14, 0x3 ;  /* 0x0000000e050e7211 */ /* 0x000fe400078e18ff */
[----:B------:R-:W-:Y:S01]  /*04a0*/  IADD3.X R3, PT, PT, RZ, R3, RZ, P0, !PT ;  /* 0x00000003ff037210 */ /* 0x000fe200007fe4ff */
[----:B--2---:R-:W-:-:S04]  /*04b0*/  FFMA R22, R21, R22, R12 ;  /* 0x0000001615167223 */ /* 0x004fc8000000000c */
[----:B---3--:R-:W-:-:S04]  /*04c0*/  FFMA R20, R19, R20, R22 ;  /* 0x0000001413147223 */ /* 0x008fc80000000016 */
[----:B----4-:R-:W-:-:S04]  /*04d0*/  FFMA R18, R17, R18, R20 ;  /* 0x0000001211127223 */ /* 0x010fc80000000014 */
[----:B-----5:R-:W-:-:S04]  /*04e0*/  FFMA R16, R15, R16, R18 ;  /* 0x000000100f107223 */ /* 0x020fc80000000012 */
[----:B------:R-:W-:-:S04]  /*04f0*/  FFMA R23, R23, R4, R16 ;  /* 0x0000000417177223 */ /* 0x000fc80000000010 */
[----:B------:R-:W-:-:S04]  /*0500*/  FFMA R24, R24, R7, R23 ;  /* 0x0000000718187223 */ /* 0x000fc80000000017 */
[----:B------:R-:W-:-:S04]  /*0510*/  FFMA R8, R25, R8, R24 ;  /* 0x0000000819087223 */ /* 0x000fc80000000018 */
[----:B------:R-:W-:Y:S01]  /*0520*/  FFMA R12, R27, R10, R8 ;  /* 0x0000000a1b0c7223 */ /* 0x000fe20000000008 */
[----:B------:R-:W-:Y:S06]  /*0530*/  BRA.U UP0, `(.L_x_6) ;  /* 0xfffffffd003c7547 */ /* 0x000fec000b83ffff */
.L_x_5:
[----:B------:R-:W-:-:S04]  /*0540*/  ULOP3.LUT UR6, UR20, 0x7, URZ, 0xc0, !UPT ;  /* 0x0000000714067892 */ /* 0x000fc8000f8ec0ff */
[----:B------:R-:W-:-:S09]  /*0550*/  UISETP.NE.AND UP0, UPT, UR6, URZ, UPT ;  /* 0x000000ff0600728c */ /* 0x000fd2000bf05270 */
[----:B------:R-:W-:Y:S05]  /*0560*/  BRA.U !UP0, `(.L_x_7) ;  /* 0x0000000508387547 */ /* 0x000fea000b800000 */
[----:B------:R-:W-:Y:S02]  /*0570*/  UISETP.GE.U32.AND UP0, UPT, UR6, 0x4, UPT ;  /* 0x000000040600788c */ /* 0x000fe4000bf06070 */
[----:B------:R-:W-:-:S04]  /*0580*/  ULOP3.LUT UR5, UR20, 0x3, URZ, 0xc0, !UPT ;  /* 0x0000000314057892 */ /* 0x000fc8000f8ec0ff */
[----:B------:R-:W-:-:S03]  /*0590*/  UISETP.NE.AND UP1, UPT, UR5, URZ, UPT ;  /* 0x000000ff0500728c */ /* 0x000fc6000bf25270 */
[----:B------:R-:W-:Y:S08]  /*05a0*/  BRA.U !UP0, `(.L_x_8) ;  /* 0x00000001087c7547 */ /* 0x000ff0000b800000 */
[----:B------:R-:W1:Y:S01]  /*05b0*/  LDC.64 R6, c[0x0][0x388] ;  /* 0x0000e200ff067b82 */ /* 0x000e620000000a00 */
[----:B------:R-:W2:Y:S01]  /*05c0*/  LDCU.64 UR6, c[0x0][0x380] ;  /* 0x00007000ff0677ac */ /* 0x000ea20008000a00 */
[----:B------:R-:W-:Y:S01]  /*05d0*/  IMAD.U32 R9, RZ, RZ, UR4 ;  /* 0x00000004ff097e24 */ /* 0x000fe2000f8e00ff */
[C---:B------:R-:W-:Y:S02]  /*05e0*/  IADD3 R3, PT, PT, R13.reuse, UR4, RZ ;  /* 0x000000040d037c10 */ /* 0x040fe4000fffe0ff */
[----:B------:R-:W-:Y:S01]  /*05f0*/  IADD3 R10, P0, PT, R13, UR4, RZ ;  /* 0x000000040d0a7c10 */ /* 0x000fe2000ff1e0ff */
[----:B------:R-:W-:Y:S01]  /*0600*/  IMAD R9, R9, UR20, R0 ;  /* 0x0000001409097c24 */ /* 0x000fe2000f8e0200 */
[----:B------:R-:W-:Y:S01]  /*0610*/  MOV R11, UR20 ;  /* 0x00000014000b7c02 */ /* 0x000fe20008000f00 */
[----:B------:R-:W3:Y:S01]  /*0620*/  LDC.64 R4, c[0x0][0x380] ;  /* 0x0000e000ff047b82 */ /* 0x000ee20000000a00 */
[----:B------:R-:W-:Y:S01]  /*0630*/  MOV R15, UR20 ;  /* 0x00000014000f7c02 */ /* 0x000fe20008000f00 */
[----:B-1----:R-:W-:Y:S01]  /*0640*/  IMAD.WIDE R6, R9, 0x4, R6 ;  /* 0x0000000409067825 */ /* 0x002fe200078e0206 */
[----:B------:R-:W-:-:S05]  /*0650*/  MOV R9, UR20 ;  /* 0x0000001400097c02 */ /* 0x000fca0008000f00 */
[----:B------:R-:W-:Y:S02]  /*0660*/  IMAD.WIDE R8, R9, 0x4, R6 ;  /* 0x0000000409087825 */ /* 0x000fe400078e0206 */
[----:B0-----:R-:W4:Y:S02]  /*0670*/  LDG.E R6, desc[UR18][R6.64] ;  /* 0x0000001206067981 */ /* 0x001f24000c1e1900 */
[----:B---3--:R-:W-:Y:S01]  /*0680*/  IMAD.WIDE.U32 R4, R3, 0x4, R4 ;  /* 0x0000000403047825 */ /* 0x008fe200078e0004 */
[----:B------:R-:W-:Y:S01]  /*0690*/  IADD3.X R3, PT, PT, RZ, RZ, RZ, P0, !PT ;  /* 0x000000ffff037210 */ /* 0x000fe200007fe4ff */
[----:B------:R-:W3:Y:S01]  /*06a0*/  LDG.E R17, desc[UR18][R8.64] ;  /* 0x0000001208117981 */ /* 0x000ee2000c1e1900 */
[----:B--2---:R-:W-:-:S03]  /*06b0*/  LEA R2, P0, R10, UR6, 0x2 ;  /* 0x000000060a027c11 */ /* 0x004fc6000f8010ff */
[----:B------:R-:W4:Y:S01]  /*06c0*/  LDG.E R5, desc[UR18][R4.64] ;  /* 0x0000001204057981 */ /* 0x000f22000c1e1900 */
[----:B------:R-:W-:Y:S01]  /*06d0*/  LEA.HI.X R3, R10, UR7, R3, 0x2, P0 ;  /* 0x000000070a037c11 */ /* 0x000fe200080f1403 */
[----:B------:R-:W-:-:S04]  /*06e0*/  IMAD.WIDE R10, R11, 0x4, R8 ;  /* 0x000000040b0a7825 */ /* 0x000fc800078e0208 */
[----:B------:R-:W3:Y:S01]  /*06f0*/  LDG.E R16, desc[UR18][R2.64+0x4] ;  /* 0x0000041202107981 */ /* 0x000ee2000c1e1900 */
[----:B------:R-:W-:-:S03]  /*0700*/  IMAD.WIDE R14, R15, 0x4, R10 ;  /* 0x000000040f0e7825 */ /* 0x000fc600078e020a */
[----:B------:R-:W2:Y:S04]  /*0710*/  LDG.E R19, desc[UR18][R10.64] ;  /* 0x000000120a137981 */ /* 0x000ea8000c1e1900 */
[----:B------:R-:W2:Y:S04]  /*0720*/  LDG.E R18, desc[UR18][R2.64+0x8] ;  /* 0x0000081202127981 */ /* 0x000ea8000c1e1900 */
[----:B------:R-:W5:Y:S04]  /*0730*/  LDG.E R20, desc[UR18][R2.64+0xc] ;  /* 0x00000c1202147981 */ /* 0x000f68000c1e1900 */
[----:B------:R-:W5:Y:S01]  /*0740*/  LDG.E R14, desc[UR18][R14.64] ;  /* 0x000000120e0e7981 */ /* 0x000f62000c1e1900 */
[----:B------:R-:W-:Y:S01]  /*0750*/  UIADD3 UR4, UPT, UPT, UR4, 0x4, URZ ;  /* 0x0000000404047890 */ /* 0x000fe2000fffe0ff */
[----:B----4-:R-:W-:-:S04]  /*0760*/  FFMA R5, R5, R6, R12 ;  /* 0x0000000605057223 */ /* 0x010fc8000000000c */
[----:B---3--:R-:W-:-:S04]  /*0770*/  FFMA R5, R16, R17, R5 ;  /* 0x0000001110057223 */ /* 0x008fc80000000005 */
[----:B--2---:R-:W-:-:S04]  /*0780*/  FFMA R5, R18, R19, R5 ;  /* 0x0000001312057223 */ /* 0x004fc80000000005 */
[----:B-----5:R-:W-:-:S07]  /*0790*/  FFMA R12, R20, R14, R5 ;  /* 0x0000000e140c7223 */ /* 0x020fce0000000005 */
.L_x_8:
[----:B------:R-:W-:Y:S05]  /*07a0*/  BRA.U !UP1, `(.L_x_7) ;  /* 0x0000000109a87547 */ /* 0x000fea000b800000 */
[----:B------:R-:W-:Y:S01]  /*07b0*/  UISETP.NE.AND UP0, UPT, UR5, 0x1, UPT ;  /* 0x000000010500788c */ /* 0x000fe2000bf05270 */
[----:B------:R-:W-:Y:S01]  /*07c0*/  MOV R7, UR4 ;  /* 0x0000000400077c02 */ /* 0x000fe20008000f00 */
[----:B------:R-:W-:Y:S02]  /*07d0*/  ULOP3.LUT UR5, UR20, 0x1, URZ, 0xc0, !UPT ;  /* 0x0000000114057892 */ /* 0x000fe4000f8ec0ff */
[----:B------:R-:W-:Y:S02]  /*07e0*/  MOV R15, UR20 ;  /* 0x00000014000f7c02 */ /* 0x000fe40008000f00 */
[----:B------:R-:W-:Y:S01]  /*07f0*/  UISETP.NE.U32.AND UP1, UPT, UR5, 0x1, UPT ;  /* 0x000000010500788c */ /* 0x000fe2000bf25070 */
[----:B------:R-:W-:-:S04]  /*0800*/  PLOP3.LUT P1, PT, PT, PT, UP0, 0x80, 0x8 ;  /* 0x000000000008781c */ /* 0x000fc80003f2f008 */
[----:B------:R-:W1:Y:S01]  /*0810*/  @UP0 LDCU.128 UR8, c[0x0][0x380] ;  /* 0x00007000ff0807ac */ /* 0x000e620008000c00 */
[----:B------:R-:W-:Y:S01]  /*0820*/  PLOP3.LUT P0, PT, PT, PT, UP1, 0x80, 0x8 ;  /* 0x000000000008781c */ /* 0x000fe20003f0f018 */
[----:B------:R-:W2:Y:S04]  /*0830*/  @UP0 LDCU.64 UR6, c[0x0][0x380] ;  /* 0x00007000ff0607ac */ /* 0x000ea80008000a00 */
[----:B------:R-:W3:Y:S03]  /*0840*/  @!UP1 LDCU.128 UR12, c[0x0][0x380] ;  /* 0x00007000ff0c97ac */ /* 0x000ee60008000c00 */
[C---:B------:R-:W-:Y:S02]  /*0850*/  @P1 IADD3 R3, PT, PT, R13.reuse, UR4, RZ ;  /* 0x000000040d031c10 */ /* 0x040fe4000fffe0ff */
[----:B------:R-:W-:Y:S01]  /*0860*/  @P1 IADD3 R6, P2, PT, R13, UR4, RZ ;  /* 0x000000040d061c10 */ /* 0x000fe2000ff5e0ff */
[----:B------:R-:W-:Y:S01]  /*0870*/  @UP0 UIADD3 UR4, UPT, UPT, UR4, 0x2, URZ ;  /* 0x0000000204040890 */ /* 0x000fe2000fffe0ff */
[----:B-1----:R-:W-:Y:S01]  /*0880*/  MOV R11, UR9 ;  /* 0x00000009000b7c02 */ /* 0x002fe20008000f00 */
[----:B------:R-:W-:Y:S01]  /*0890*/  IMAD.U32 R10, RZ, RZ, UR8 ;  /* 0x00000008ff0a7e24 */ /* 0x000fe2000f8e00ff */
[----:B------:R-:W-:-:S02]  /*08a0*/  MOV R4, UR10 ;  /* 0x0000000a00047c02 */ /* 0x000fc40008000f00 */
[----:B------:R-:W-:Y:S01]  /*08b0*/  MOV R5, UR11 ;  /* 0x0000000b00057c02 */ /* 0x000fe20008000f00 */
[----:B------:R-:W-:-:S04]  /*08c0*/  @P1 IMAD.WIDE.U32 R10, R3, 0x4, R10 ;  /* 0x00000004030a1825 */ /* 0x000fc800078e000a */
[----:B------:R-:W-:Y:S01]  /*08d0*/  @P1 IMAD R3, R7, UR20, R0 ;  /* 0x0000001407031c24 */ /* 0x000fe2000f8e0200 */
[----:B------:R-:W-:Y:S01]  /*08e0*/  @P1 IADD3.X R7, PT, PT, RZ, RZ, RZ, P2, !PT ;  /* 0x000000ffff071210 */ /* 0x000fe200017fe4ff */
[----:B------:R-:W-:Y:S01]  /*08f0*/  IMAD.U32 R19, RZ, RZ, UR4 ;  /* 0x00000004ff137e24 */ /* 0x000fe2000f8e00ff */
[C---:B--2---:R-:W-:Y:S01]  /*0900*/  @P1 LEA R2, P2, R6.reuse, UR6, 0x2 ;  /* 0x0000000606021c11 */ /* 0x044fe2000f8410ff */
[----:B------:R-:W-:Y:S01]  /*0910*/  @P1 IMAD.WIDE R4, R3, 0x4, R4 ;  /* 0x0000000403041825 */ /* 0x000fe200078e0204 */
[----:B------:R-:W-:Y:S01]  /*0920*/  @!P0 IADD3 R17, PT, PT, R13, UR4, RZ ;  /* 0x000000040d118c10 */ /* 0x000fe2000fffe0ff */
[----:B0-----:R-:W2:Y:S01]  /*0930*/  @P1 LDG.E R11, desc[UR18][R10.64] ;  /* 0x000000120a0b1981 */ /* 0x001ea2000c1e1900 */
[----:B------:R-:W-:Y:S01]  /*0940*/  @P1 LEA.HI.X R3, R6, UR7, R7, 0x2, P2 ;  /* 0x0000000706031c11 */ /* 0x000fe200090f1407 */
[----:B------:R-:W-:Y:S01]  /*0950*/  @!P0 IMAD R19, R19, UR20, R0 ;  /* 0x0000001413138c24 */ /* 0x000fe2000f8e0200 */
[----:B---3--:R-:W-:Y:S01]  /*0960*/  MOV R6, UR12 ;  /* 0x0000000c00067c02 */ /* 0x008fe20008000f00 */
[----:B------:R-:W-:Y:S01]  /*0970*/  @P1 IMAD.WIDE R14, R15, 0x4, R4 ;  /* 0x000000040f0e1825 */ /* 0x000fe200078e0204 */
[----:B------:R-:W-:Y:S01]  /*0980*/  MOV R7, UR13 ;  /* 0x0000000d00077c02 */ /* 0x000fe20008000f00 */
[----:B------:R-:W2:Y:S01]  /*0990*/  @P1 LDG.E R4, desc[UR18][R4.64] ;  /* 0x0000001204041981 */ /* 0x000ea2000c1e1900 */
[----:B------:R-:W-:-:S02]  /*09a0*/  MOV R8, UR14 ;  /* 0x0000000e00087c02 */ /* 0x000fc40008000f00 */
[----:B------:R-:W-:Y:S01]  /*09b0*/  MOV R9, UR15 ;  /* 0x0000000f00097c02 */ /* 0x000fe20008000f00 */
[----:B------:R-:W-:Y:S01]  /*09c0*/  @!P0 IMAD.WIDE.U32 R6, R17, 0x4, R6 ;  /* 0x0000000411068825 */ /* 0x000fe200078e0006 */
[----:B------:R-:W3:Y:S03]  /*09d0*/  @P1 LDG.E R14, desc[UR18][R14.64] ;  /* 0x000000120e0e1981 */ /* 0x000ee6000c1e1900 */
[----:B------:R-:W-:Y:S01]  /*09e0*/  @!P0 IMAD.WIDE R8, R19, 0x4, R8 ;  /* 0x0000000413088825 */ /* 0x000fe200078e0208 */
[----:B------:R-:W3:Y:S04]  /*09f0*/  @P1 LDG.E R2, desc[UR18][R2.64+0x4] ;  /* 0x0000041202021981 */ /* 0x000ee8000c1e1900 */
[----:B------:R-:W4:Y:S04]  /*0a00*/  @!P0 LDG.E R7, desc[UR18][R6.64] ;  /* 0x0000001206078981 */ /* 0x000f28000c1e1900 */
[----:B------:R-:W4:Y:S01]  /*0a10*/  @!P0 LDG.E R8, desc[UR18][R8.64] ;  /* 0x0000001208088981 */ /* 0x000f22000c1e1900 */
[----:B--2---:R-:W-:-:S04]  /*0a20*/  @P1 FFMA R11, R11, R4, R12 ;  /* 0x000000040b0b1223 */ /* 0x004fc8000000000c */
[----:B---3--:R-:W-:-:S04]  /*0a30*/  @P1 FFMA R12, R2, R14, R11 ;  /* 0x0000000e020c1223 */ /* 0x008fc8000000000b */
[----:B----4-:R-:W-:-:S07]  /*0a40*/  @!P0 FFMA R12, R7, R8, R12 ;  /* 0x00000008070c8223 */ /* 0x010fce000000000c */
.L_x_7:
[----:B------:R-:W1:Y:S01]  /*0a50*/  LDC.64 R2, c[0x0][0x390] ;  /* 0x0000e400ff027b82 */ /* 0x000e620000000a00 */
[----:B------:R-:W-:-:S05]  /*0a60*/  IADD3 R13, PT, PT, R0, R13, RZ ;  /* 0x0000000d000d7210 */ /* 0x000fca0007ffe0ff */
[----:B-1----:R-:W-:-:S05]  /*0a70*/  IMAD.WIDE R2, R13, 0x4, R2 ;  /* 0x000000040d027825 */ /* 0x002fca00078e0202 */
[----:B0-----:R-:W-:Y:S01]  /*0a80*/  STG.E desc[UR18][R2.64], R12 ;  /* 0x0000000c02007986 */ /* 0x001fe2000c101912 */
[----:B------:R-:W-:Y:S05]  /*0a90*/  EXIT ;  /* 0x000000000000794d */ /* 0x000fea0003800000 */
.L_x_9:
        /* <DEDUP_REMOVED lines=14> */
.L_x_11:


//--------------------- .nv.shared.reserved.0     --------------------------
	.section	.nv.shared.reserved.0,"aw",@nobits
	.weak		__nv_reservedSMEM_offset_0_alias
	.size		__nv_reservedSMEM_offset_0_alias, 0, 64
	.other		__nv_reservedSMEM_offset_0_alias,@"STO_CUDA_RESERVED_SHARED STV_DEFAULT"
__nv_reservedSMEM_offset_0_alias:
	.zero		0
	.zero		64


//--------------------- .nv.constant0._Z18mm_kernel_coalecedPfS_S_i --------------------------
	.section	.nv.constant0._Z18mm_kernel_coalecedPfS_S_i,"a",@progbits
	.sectionflags	@""
	.align	4
.nv.constant0._Z18mm_kernel_coalecedPfS_S_i:
	.zero		924


//--------------------- .nv.constant0._Z9mm_kernelPfS_S_i --------------------------
	.section	.nv.constant0._Z9mm_kernelPfS_S_i,"a",@progbits
	.sectionflags	@""
	.align	4
.nv.constant0._Z9mm_kernelPfS_S_i:
	.zero		924


//--------------------- SYMBOLS --------------------------

	.type		.nv.reservedSmem.offset0,@object
	.size		.nv.reservedSmem.offset0,0x4
